//
// Generated by NVIDIA NVVM Compiler
//
// Compiler Build ID: CL-36424714
// Cuda compilation tools, release 13.0, V13.0.88
// Based on NVVM 20.0.0
//

.version 9.0
.target sm_100
.address_size 64

	// .globl	_Z5saxpyifPfS_

.visible .entry _Z5saxpyifPfS_(
	.param .u32 _Z5saxpyifPfS__param_0,
	.param .f32 _Z5saxpyifPfS__param_1,
	.param .u64 .ptr .align 1 _Z5saxpyifPfS__param_2,
	.param .u64 .ptr .align 1 _Z5saxpyifPfS__param_3
)
{
	.reg .b32 	%r<5>;
	.reg .b32 	%f<2>;
	.reg .b64 	%rd<5>;

	ld.param.u64 	%rd1, [_Z5saxpyifPfS__param_2];
	cvta.to.global.u64 	%rd2, %rd1;
	mov.u32 	%r1, %ctaid.x;
	mov.u32 	%r2, %ntid.x;
	mov.u32 	%r3, %tid.x;
	mad.lo.s32 	%r4, %r1, %r2, %r3;
	cvt.rn.f32.s32 	%f1, %r4;
	mul.wide.s32 	%rd3, %r4, 4;
	add.s64 	%rd4, %rd2, %rd3;
	st.global.f32 	[%rd4], %f1;
	ret;

}


// ===== COMPILED SASS (sm_100) =====

	.target	sm_100

	.elftype	@"ET_EXEC"


//--------------------- .note.nv.tkinfo           --------------------------
	.section	.note.nv.tkinfo,"",@"SHT_NOTE"
	.sectionflags	@"SHF_NOTE_NV_TKINFO"
	.tkinfo
        /*0018*/ 	.word	0x00000002
        /*0030*/ 	.string	""
        /*0030*/ 	.string	"ptxas"
        /*0030*/ 	.string	"Cuda compilation tools, release 13.0, V13.0.88"
        /*0030*/ 	.string	"Build cuda_13.0.r13.0/compiler.36424714_0"
        /*0030*/ 	.string	"-arch sm_100 -m 64 "



//--------------------- .note.nv.cuinfo           --------------------------
	.section	.note.nv.cuinfo,"",@"SHT_NOTE"
	.sectionflags	@"SHF_NOTE_NV_CUINFO"
        /*0018*/ 	.short	0x0002
        /*001a*/ 	.short	0x0064
        /*001c*/ 	.short	0x0082
	.zero		2


//--------------------- .nv.info                  --------------------------
	.section	.nv.info,"",@"SHT_CUDA_INFO"
	.align	4


	//----- nvinfo : EIATTR_REGCOUNT
	.align		4
        /*0000*/ 	.byte	0x04, 0x2f
        /*0002*/ 	.short	(.L_1 - .L_0)
	.align		4
.L_0:
        /*0004*/ 	.word	index@(_Z5saxpyifPfS_)
        /*0008*/ 	.word	0x00000008


	//----- nvinfo : EIATTR_FRAME_SIZE
	.align		4
.L_1:
        /*000c*/ 	.byte	0x04, 0x11
        /*000e*/ 	.short	(.L_3 - .L_2)
	.align		4
.L_2:
        /*0010*/ 	.word	index@(_Z5saxpyifPfS_)
        /*0014*/ 	.word	0x00000000


	//----- nvinfo : EIATTR_MIN_STACK_SIZE
	.align		4
.L_3:
        /*0018*/ 	.byte	0x04, 0x12
        /*001a*/ 	.short	(.L_5 - .L_4)
	.align		4
.L_4:
        /*001c*/ 	.word	index@(_Z5saxpyifPfS_)
        /*0020*/ 	.word	0x00000000
.L_5:


//--------------------- .nv.compat                --------------------------
	.section	.nv.compat,"",@"SHT_CUDA_COMPAT_INFO"
	.align	4
        /*0000*/ 	.byte	0x02, 0x09, 0x00, 0x00, 0x02, 0x02, 0x01, 0x00, 0x02, 0x05, 0x05, 0x00, 0x03, 0x07, 0x01, 0x01
        /*0010*/ 	.byte	0x02, 0x03, 0x00, 0x00, 0x02, 0x06, 0x01, 0x00, 0x04, 0x0b, 0x08, 0x00, 0x09, 0x00, 0x00, 0x00
        /*0020*/ 	.byte	0x00, 0x00, 0x00, 0x00


//--------------------- .nv.info._Z5saxpyifPfS_   --------------------------
	.section	.nv.info._Z5saxpyifPfS_,"",@"SHT_CUDA_INFO"
	.sectionflags	@""
	.align	4


	//----- nvinfo : EIATTR_CUDA_API_VERSION
	.align		4
        /*0000*/ 	.byte	0x04, 0x37
        /*0002*/ 	.short	(.L_7 - .L_6)
.L_6:
        /*0004*/ 	.word	0x00000082


	//----- nvinfo : EIATTR_KPARAM_INFO
	.align		4
.L_7:
        /*0008*/ 	.byte	0x04, 0x17
        /*000a*/ 	.short	(.L_9 - .L_8)
.L_8:
        /*000c*/ 	.word	0x00000000
        /*0010*/ 	.short	0x0003
        /*0012*/ 	.short	0x0010
        /*0014*/ 	.byte	0x00, 0xf5, 0x21, 0x00


	//----- nvinfo : EIATTR_KPARAM_INFO
	.align		4
.L_9:
        /*0018*/ 	.byte	0x04, 0x17
        /*001a*/ 	.short	(.L_11 - .L_10)
.L_10:
        /*001c*/ 	.word	0x00000000
        /*0020*/ 	.short	0x0002
        /*0022*/ 	.short	0x0008
        /*0024*/ 	.byte	0x00, 0xf5, 0x21, 0x00


	//----- nvinfo : EIATTR_KPARAM_INFO
	.align		4
.L_11:
        /*0028*/ 	.byte	0x04, 0x17
        /*002a*/ 	.short	(.L_13 - .L_12)
.L_12:
        /*002c*/ 	.word	0x00000000
        /*0030*/ 	.short	0x0001
        /*0032*/ 	.short	0x0004
        /*0034*/ 	.byte	0x00, 0xf0, 0x11, 0x00


	//----- nvinfo : EIATTR_KPARAM_INFO
	.align		4
.L_13:
        /*0038*/ 	.byte	0x04, 0x17
        /*003a*/ 	.short	(.L_15 - .L_14)
.L_14:
        /*003c*/ 	.word	0x00000000
        /*0040*/ 	.short	0x0000
        /*0042*/ 	.short	0x0000
        /*0044*/ 	.byte	0x00, 0xf0, 0x11, 0x00


	//----- nvinfo : EIATTR_SPARSE_MMA_MASK
	.align		4
.L_15:
        /*0048*/ 	.byte	0x03, 0x50
        /*004a*/ 	.short	0x0000


	//----- nvinfo : EIATTR_MAXREG_COUNT
	.align		4
        /*004c*/ 	.byte	0x03, 0x1b
        /*004e*/ 	.short	0x00ff


	//----- nvinfo : EIATTR_MERCURY_ISA_VERSION
	.align		4
        /*0050*/ 	.byte	0x03, 0x5f
        /*0052*/ 	.short	0x0101


	//----- nvinfo : EIATTR_VRC_CTA_INIT_COUNT
	.align		4
        /*0054*/ 	.byte	0x02, 0x4a
	.zero		1
	.zero		1


	//----- nvinfo : EIATTR_EXIT_INSTR_OFFSETS
	.align		4
        /*0058*/ 	.byte	0x04, 0x1c
        /*005a*/ 	.short	(.L_17 - .L_16)


	//   ....[0]....
.L_16:
        /*005c*/ 	.word	0x000000a0


	//----- nvinfo : EIATTR_CBANK_PARAM_SIZE
	.align		4
.L_17:
        /*0060*/ 	.byte	0x03, 0x19
        /*0062*/ 	.short	0x0018


	//----- nvinfo : EIATTR_PARAM_CBANK
	.align		4
        /*0064*/ 	.byte	0x04, 0x0a
        /*0066*/ 	.short	(.L_19 - .L_18)
	.align		4
.L_18:
        /*0068*/ 	.word	index@(.nv.constant0._Z5saxpyifPfS_)
        /*006c*/ 	.short	0x0380
        /*006e*/ 	.short	0x0018


	//----- nvinfo : EIATTR_SW_WAR
	.align		4
.L_19:
        /*0070*/ 	.byte	0x04, 0x36
        /*0072*/ 	.short	(.L_21 - .L_20)
.L_20:
        /*0074*/ 	.word	0x00000008
.L_21:


//--------------------- .nv.callgraph             --------------------------
	.section	.nv.callgraph,"",@"SHT_CUDA_CALLGRAPH"
	.align	4
	.sectionentsize	8
	.align		4
        /*0000*/ 	.word	0x00000000
	.align		4
        /*0004*/ 	.word	0xffffffff
	.align		4
        /*0008*/ 	.word	0x00000000
	.align		4
        /*000c*/ 	.word	0xfffffffe
	.align		4
        /*0010*/ 	.word	0x00000000
	.align		4
        /*0014*/ 	.word	0xfffffffd
	.align		4
        /*0018*/ 	.word	0x00000000
	.align		4
        /*001c*/ 	.word	0xfffffffc


//--------------------- .text._Z5saxpyifPfS_      --------------------------
	.section	.text._Z5saxpyifPfS_,"ax",@progbits
	.align	128
        .global         _Z5saxpyifPfS_
        .type           _Z5saxpyifPfS_,@function
        .size           _Z5saxpyifPfS_,(.L_x_1 - _Z5saxpyifPfS_)
        .other          _Z5saxpyifPfS_,@"STO_CUDA_ENTRY STV_DEFAULT"
_Z5saxpyifPfS_:
.text._Z5saxpyifPfS_:
[----:B------:R-:W-:Y:S01]  /*0000*/  LDC R1, c[0x0][0x37c] ;  /* 0x0000df00ff017b82 */ /* 0x000fe20000000800 */
[----:B------:R-:W0:Y:S07]  /*0010*/  S2R R0, SR_TID.X ;  /* 0x0000000000007919 */ /* 0x000e2e0000002100 */
[----:B------:R-:W0:Y:S01]  /*0020*/  S2UR UR6, SR_CTAID.X ;  /* 0x00000000000679c3 */ /* 0x000e220000002500 */
[----:B------:R-:W1:Y:S07]  /*0030*/  LDCU.64 UR4, c[0x0][0x358] ;  /* 0x00006b00ff0477ac */ /* 0x000e6e0008000a00 */
[----:B------:R-:W0:Y:S08]  /*0040*/  LDC R5, c[0x0][0x360] ;  /* 0x0000d800ff057b82 */ /* 0x000e300000000800 */
[----:B------:R-:W2:Y:S01]  /*0050*/  LDC.64 R2, c[0x0][0x388] ;  /* 0x0000e200ff027b82 */ /* 0x000ea20000000a00 */
[----:B0-----:R-:W-:-:S04]  /*0060*/  IMAD R5, R5, UR6, R0 ;  /* 0x0000000605057c24 */ /* 0x001fc8000f8e0200 */
[----:B--2---:R-:W-:Y:S01]  /*0070*/  IMAD.WIDE R2, R5, 0x4, R2 ;  /* 0x0000000405027825 */ /* 0x004fe200078e0202 */
[----:B------:R-:W-:-:S05]  /*0080*/  I2FP.F32.S32 R5, R5 ;  /* 0x0000000500057245 */ /* 0x000fca0000201400 */
[----:B-1----:R-:W-:Y:S01]  /*0090*/  STG.E desc[UR4][R2.64], R5 ;  /* 0x0000000502007986 */ /* 0x002fe2000c101904 */
[----:B------:R-:W-:Y:S05]  /*00a0*/  EXIT ;  /* 0x000000000000794d */ /* 0x000fea0003800000 */
.L_x_0:
[----:B------:R-:W-:-:S00]  /*00b0*/  BRA `(.L_x_0) ;  /* 0xfffffffc00fc7947 */ /* 0x000fc0000383ffff */
[----:B------:R-:W-:-:S00]  /*00c0*/  NOP ;  /* 0x0000000000007918 */ /* 0x000fc00000000000 */
        /* <DEDUP_REMOVED lines=11> */
.L_x_1:


//--------------------- .nv.shared.reserved.0     --------------------------
	.section	.nv.shared.reserved.0,"aw",@nobits
	.weak		__nv_reservedSMEM_offset_0_alias
	.size		__nv_reservedSMEM_offset_0_alias, 0, 64
	.other		__nv_reservedSMEM_offset_0_alias,@"STO_CUDA_RESERVED_SHARED STV_DEFAULT"
__nv_reservedSMEM_offset_0_alias:
	.zero		0
	.zero		64


//--------------------- .nv.constant0._Z5saxpyifPfS_ --------------------------
	.section	.nv.constant0._Z5saxpyifPfS_,"a",@progbits
	.sectionflags	@""
	.align	4
.nv.constant0._Z5saxpyifPfS_:
	.zero		920


//--------------------- SYMBOLS --------------------------

	.type		.nv.reservedSmem.offset0,@object
	.size		.nv.reservedSmem.offset0,0x4
